//
// Generated by NVIDIA NVVM Compiler
//
// Compiler Build ID: CL-36424714
// Cuda compilation tools, release 13.0, V13.0.88
// Based on NVVM 20.0.0
//

.version 9.0
.target sm_100
.address_size 64

	// .globl	_Z9reduce_v4PfS_
// _ZZ9reduce_v4PfS_E12input_shared has been demoted

.visible .entry _Z9reduce_v4PfS_(
	.param .u64 .ptr .align 1 _Z9reduce_v4PfS__param_0,
	.param .u64 .ptr .align 1 _Z9reduce_v4PfS__param_1
)
{
	.reg .pred 	%p<5>;
	.reg .b32 	%r<14>;
	.reg .b32 	%f<8>;
	.reg .b64 	%rd<13>;
	// demoted variable
	.shared .align 4 .b8 _ZZ9reduce_v4PfS_E12input_shared[512];
	ld.param.u64 	%rd2, [_Z9reduce_v4PfS__param_0];
	ld.param.u64 	%rd1, [_Z9reduce_v4PfS__param_1];
	cvta.to.global.u64 	%rd3, %rd2;
	mov.u32 	%r13, %ntid.x;
	mov.u32 	%r2, %ctaid.x;
	mul.lo.s32 	%r7, %r2, %r13;
	shl.b32 	%r8, %r7, 1;
	mul.wide.u32 	%rd4, %r8, 4;
	add.s64 	%rd5, %rd3, %rd4;
	mov.u32 	%r3, %tid.x;
	mul.wide.u32 	%rd6, %r3, 4;
	add.s64 	%rd7, %rd5, %rd6;
	ld.global.f32 	%f1, [%rd7];
	mul.wide.s32 	%rd8, %r13, 4;
	add.s64 	%rd9, %rd7, %rd8;
	ld.global.f32 	%f2, [%rd9];
	add.f32 	%f3, %f1, %f2;
	shl.b32 	%r9, %r3, 2;
	mov.u32 	%r10, _ZZ9reduce_v4PfS_E12input_shared;
	add.s32 	%r4, %r10, %r9;
	st.shared.f32 	[%r4], %f3;
	bar.sync 	0;
	setp.lt.u32 	%p1, %r13, 2;
	@%p1 bra 	$L__BB0_4;
$L__BB0_1:
	shr.u32 	%r6, %r13, 1;
	setp.ge.u32 	%p2, %r3, %r6;
	@%p2 bra 	$L__BB0_3;
	shl.b32 	%r11, %r6, 2;
	add.s32 	%r12, %r4, %r11;
	ld.shared.f32 	%f4, [%r12];
	ld.shared.f32 	%f5, [%r4];
	add.f32 	%f6, %f4, %f5;
	st.shared.f32 	[%r4], %f6;
$L__BB0_3:
	bar.sync 	0;
	setp.gt.u32 	%p3, %r13, 3;
	mov.u32 	%r13, %r6;
	@%p3 bra 	$L__BB0_1;
$L__BB0_4:
	setp.ne.s32 	%p4, %r3, 0;
	@%p4 bra 	$L__BB0_6;
	ld.shared.f32 	%f7, [_ZZ9reduce_v4PfS_E12input_shared];
	cvta.to.global.u64 	%rd10, %rd1;
	mul.wide.u32 	%rd11, %r2, 4;
	add.s64 	%rd12, %rd10, %rd11;
	st.global.f32 	[%rd12], %f7;
$L__BB0_6:
	ret;

}


// ===== COMPILED SASS (sm_100) =====

	.target	sm_100

	.elftype	@"ET_EXEC"


//--------------------- .note.nv.tkinfo           --------------------------
	.section	.note.nv.tkinfo,"",@"SHT_NOTE"
	.sectionflags	@"SHF_NOTE_NV_TKINFO"
	.tkinfo
        /*0018*/ 	.word	0x00000002
        /*0030*/ 	.string	""
        /*0030*/ 	.string	"ptxas"
        /*0030*/ 	.string	"Cuda compilation tools, release 13.0, V13.0.88"
        /*0030*/ 	.string	"Build cuda_13.0.r13.0/compiler.36424714_0"
        /*0030*/ 	.string	"-arch sm_100 -m 64 "



//--------------------- .note.nv.cuinfo           --------------------------
	.section	.note.nv.cuinfo,"",@"SHT_NOTE"
	.sectionflags	@"SHF_NOTE_NV_CUINFO"
        /*0018*/ 	.short	0x0002
        /*001a*/ 	.short	0x0064
        /*001c*/ 	.short	0x0082
	.zero		2


//--------------------- .nv.info                  --------------------------
	.section	.nv.info,"",@"SHT_CUDA_INFO"
	.align	4


	//----- nvinfo : EIATTR_REGCOUNT
	.align		4
        /*0000*/ 	.byte	0x04, 0x2f
        /*0002*/ 	.short	(.L_1 - .L_0)
	.align		4
.L_0:
        /*0004*/ 	.word	index@(_Z9reduce_v4PfS_)
        /*0008*/ 	.word	0x0000000e


	//----- nvinfo : EIATTR_FRAME_SIZE
	.align		4
.L_1:
        /*000c*/ 	.byte	0x04, 0x11
        /*000e*/ 	.short	(.L_3 - .L_2)
	.align		4
.L_2:
        /*0010*/ 	.word	index@(_Z9reduce_v4PfS_)
        /*0014*/ 	.word	0x00000000


	//----- nvinfo : EIATTR_MIN_STACK_SIZE
	.align		4
.L_3:
        /*0018*/ 	.byte	0x04, 0x12
        /*001a*/ 	.short	(.L_5 - .L_4)
	.align		4
.L_4:
        /*001c*/ 	.word	index@(_Z9reduce_v4PfS_)
        /*0020*/ 	.word	0x00000000
.L_5:


//--------------------- .nv.compat                --------------------------
	.section	.nv.compat,"",@"SHT_CUDA_COMPAT_INFO"
	.align	4
        /*0000*/ 	.byte	0x02, 0x09, 0x00, 0x00, 0x02, 0x02, 0x01, 0x00, 0x02, 0x05, 0x05, 0x00, 0x03, 0x07, 0x01, 0x01
        /*0010*/ 	.byte	0x02, 0x03, 0x00, 0x00, 0x02, 0x06, 0x01, 0x00, 0x04, 0x0b, 0x08, 0x00, 0x09, 0x00, 0x00, 0x00
        /*0020*/ 	.byte	0x00, 0x00, 0x00, 0x00


//--------------------- .nv.info._Z9reduce_v4PfS_ --------------------------
	.section	.nv.info._Z9reduce_v4PfS_,"",@"SHT_CUDA_INFO"
	.sectionflags	@""
	.align	4


	//----- nvinfo : EIATTR_CUDA_API_VERSION
	.align		4
        /*0000*/ 	.byte	0x04, 0x37
        /*0002*/ 	.short	(.L_7 - .L_6)
.L_6:
        /*0004*/ 	.word	0x00000082


	//----- nvinfo : EIATTR_KPARAM_INFO
	.align		4
.L_7:
        /*0008*/ 	.byte	0x04, 0x17
        /*000a*/ 	.short	(.L_9 - .L_8)
.L_8:
        /*000c*/ 	.word	0x00000000
        /*0010*/ 	.short	0x0001
        /*0012*/ 	.short	0x0008
        /*0014*/ 	.byte	0x00, 0xf5, 0x21, 0x00


	//----- nvinfo : EIATTR_KPARAM_INFO
	.align		4
.L_9:
        /*0018*/ 	.byte	0x04, 0x17
        /*001a*/ 	.short	(.L_11 - .L_10)
.L_10:
        /*001c*/ 	.word	0x00000000
        /*0020*/ 	.short	0x0000
        /*0022*/ 	.short	0x0000
        /*0024*/ 	.byte	0x00, 0xf5, 0x21, 0x00


	//----- nvinfo : EIATTR_SPARSE_MMA_MASK
	.align		4
.L_11:
        /*0028*/ 	.byte	0x03, 0x50
        /*002a*/ 	.short	0x0000


	//----- nvinfo : EIATTR_MAXREG_COUNT
	.align		4
        /*002c*/ 	.byte	0x03, 0x1b
        /*002e*/ 	.short	0x00ff


	//----- nvinfo : EIATTR_NUM_BARRIERS
	.align		4
        /*0030*/ 	.byte	0x02, 0x4c
        /*0032*/ 	.byte	0x01
	.zero		1


	//----- nvinfo : EIATTR_MERCURY_ISA_VERSION
	.align		4
        /*0034*/ 	.byte	0x03, 0x5f
        /*0036*/ 	.short	0x0101


	//----- nvinfo : EIATTR_VRC_CTA_INIT_COUNT
	.align		4
        /*0038*/ 	.byte	0x02, 0x4a
	.zero		1
	.zero		1


	//----- nvinfo : EIATTR_EXIT_INSTR_OFFSETS
	.align		4
        /*003c*/ 	.byte	0x04, 0x1c
        /*003e*/ 	.short	(.L_13 - .L_12)


	//   ....[0]....
.L_12:
        /*0040*/ 	.word	0x00000230


	//   ....[1]....
        /*0044*/ 	.word	0x000002b0


	//----- nvinfo : EIATTR_CBANK_PARAM_SIZE
	.align		4
.L_13:
        /*0048*/ 	.byte	0x03, 0x19
        /*004a*/ 	.short	0x0010


	//----- nvinfo : EIATTR_PARAM_CBANK
	.align		4
        /*004c*/ 	.byte	0x04, 0x0a
        /*004e*/ 	.short	(.L_15 - .L_14)
	.align		4
.L_14:
        /*0050*/ 	.word	index@(.nv.constant0._Z9reduce_v4PfS_)
        /*0054*/ 	.short	0x0380
        /*0056*/ 	.short	0x0010


	//----- nvinfo : EIATTR_SW_WAR
	.align		4
.L_15:
        /*0058*/ 	.byte	0x04, 0x36
        /*005a*/ 	.short	(.L_17 - .L_16)
.L_16:
        /*005c*/ 	.word	0x00000008
.L_17:


//--------------------- .nv.callgraph             --------------------------
	.section	.nv.callgraph,"",@"SHT_CUDA_CALLGRAPH"
	.align	4
	.sectionentsize	8
	.align		4
        /*0000*/ 	.word	0x00000000
	.align		4
        /*0004*/ 	.word	0xffffffff
	.align		4
        /*0008*/ 	.word	0x00000000
	.align		4
        /*000c*/ 	.word	0xfffffffe
	.align		4
        /*0010*/ 	.word	0x00000000
	.align		4
        /*0014*/ 	.word	0xfffffffd
	.align		4
        /*0018*/ 	.word	0x00000000
	.align		4
        /*001c*/ 	.word	0xfffffffc


//--------------------- .text._Z9reduce_v4PfS_    --------------------------
	.section	.text._Z9reduce_v4PfS_,"ax",@progbits
	.align	128
        .global         _Z9reduce_v4PfS_
        .type           _Z9reduce_v4PfS_,@function
        .size           _Z9reduce_v4PfS_,(.L_x_3 - _Z9reduce_v4PfS_)
        .other          _Z9reduce_v4PfS_,@"STO_CUDA_ENTRY STV_DEFAULT"
_Z9reduce_v4PfS_:
.text._Z9reduce_v4PfS_:
[----:B------:R-:W-:Y:S01]  /*0000*/  LDC R1, c[0x0][0x37c] ;  /* 0x0000df00ff017b82 */ /* 0x000fe20000000800 */
[----:B------:R-:W0:Y:S07]  /*0010*/  S2R R6, SR_CTAID.X ;  /* 0x0000000000067919 */ /* 0x000e2e0000002500 */
[----:B------:R-:W0:Y:S01]  /*0020*/  LDC R9, c[0x0][0x360] ;  /* 0x0000d800ff097b82 */ /* 0x000e220000000800 */
[----:B------:R-:W1:Y:S01]  /*0030*/  LDCU.64 UR6, c[0x0][0x358] ;  /* 0x00006b00ff0677ac */ /* 0x000e620008000a00 */
[----:B------:R-:W2:Y:S06]  /*0040*/  S2R R11, SR_TID.X ;  /* 0x00000000000b7919 */ /* 0x000eac0000002100 */
[----:B------:R-:W3:Y:S01]  /*0050*/  LDC.64 R2, c[0x0][0x380] ;  /* 0x0000e000ff027b82 */ /* 0x000ee20000000a00 */
[----:B0-----:R-:W-:-:S05]  /*0060*/  IMAD R0, R9, R6, RZ ;  /* 0x0000000609007224 */ /* 0x001fca00078e02ff */
[----:B------:R-:W-:-:S05]  /*0070*/  SHF.L.U32 R5, R0, 0x1, RZ ;  /* 0x0000000100057819 */ /* 0x000fca00000006ff */
[----:B---3--:R-:W-:-:S04]  /*0080*/  IMAD.WIDE.U32 R2, R5, 0x4, R2 ;  /* 0x0000000405027825 */ /* 0x008fc800078e0002 */
[----:B--2---:R-:W-:-:S04]  /*0090*/  IMAD.WIDE.U32 R2, R11, 0x4, R2 ;  /* 0x000000040b027825 */ /* 0x004fc800078e0002 */
[C---:B------:R-:W-:Y:S02]  /*00a0*/  IMAD.WIDE R4, R9.reuse, 0x4, R2 ;  /* 0x0000000409047825 */ /* 0x040fe400078e0202 */
[----:B-1----:R-:W2:Y:S04]  /*00b0*/  LDG.E R2, desc[UR6][R2.64] ;  /* 0x0000000602027981 */ /* 0x002ea8000c1e1900 */
[----:B------:R-:W2:Y:S01]  /*00c0*/  LDG.E R5, desc[UR6][R4.64] ;  /* 0x0000000604057981 */ /* 0x000ea2000c1e1900 */
[----:B------:R-:W0:Y:S01]  /*00d0*/  S2UR UR5, SR_CgaCtaId ;  /* 0x00000000000579c3 */ /* 0x000e220000008800 */
[----:B------:R-:W-:Y:S01]  /*00e0*/  UMOV UR4, 0x400 ;  /* 0x0000040000047882 */ /* 0x000fe20000000000 */
[----:B------:R-:W-:Y:S02]  /*00f0*/  ISETP.GE.U32.AND P1, PT, R9, 0x2, PT ;  /* 0x000000020900780c */ /* 0x000fe40003f26070 */
[----:B------:R-:W-:Y:S01]  /*0100*/  ISETP.NE.AND P0, PT, R11, RZ, PT ;  /* 0x000000ff0b00720c */ /* 0x000fe20003f05270 */
[----:B0-----:R-:W-:-:S06]  /*0110*/  ULEA UR4, UR5, UR4, 0x18 ;  /* 0x0000000405047291 */ /* 0x001fcc000f8ec0ff */
[----:B------:R-:W-:Y:S01]  /*0120*/  LEA R7, R11, UR4, 0x2 ;  /* 0x000000040b077c11 */ /* 0x000fe2000f8e10ff */
[----:B--2---:R-:W-:-:S05]  /*0130*/  FADD R0, R2, R5 ;  /* 0x0000000502007221 */ /* 0x004fca0000000000 */
[----:B------:R0:W-:Y:S01]  /*0140*/  STS [R7], R0 ;  /* 0x0000000007007388 */ /* 0x0001e20000000800 */
[----:B------:R-:W-:Y:S06]  /*0150*/  BAR.SYNC.DEFER_BLOCKING 0x0 ;  /* 0x0000000000007b1d */ /* 0x000fec0000010000 */
[----:B------:R-:W-:Y:S05]  /*0160*/  @!P1 BRA `(.L_x_0) ;  /* 0x0000000000309947 */ /* 0x000fea0003800000 */
[----:B0-----:R-:W-:-:S07]  /*0170*/  MOV R0, R9 ;  /* 0x0000000900007202 */ /* 0x001fce0000000f00 */
.L_x_1:
[----:B------:R-:W-:-:S04]  /*0180*/  SHF.R.U32.HI R8, RZ, 0x1, R0 ;  /* 0x00000001ff087819 */ /* 0x000fc80000011600 */
[----:B------:R-:W-:-:S13]  /*0190*/  ISETP.GE.U32.AND P1, PT, R11, R8, PT ;  /* 0x000000080b00720c */ /* 0x000fda0003f26070 */
[----:B------:R-:W-:Y:S01]  /*01a0*/  @!P1 LEA R2, R8, R7, 0x2 ;  /* 0x0000000708029211 */ /* 0x000fe200078e10ff */
[----:B------:R-:W-:Y:S05]  /*01b0*/  @!P1 LDS R3, [R7] ;  /* 0x0000000007039984 */ /* 0x000fea0000000800 */
[----:B------:R-:W0:Y:S02]  /*01c0*/  @!P1 LDS R2, [R2] ;  /* 0x0000000002029984 */ /* 0x000e240000000800 */
[----:B0-----:R-:W-:-:S05]  /*01d0*/  @!P1 FADD R4, R2, R3 ;  /* 0x0000000302049221 */ /* 0x001fca0000000000 */
[----:B------:R1:W-:Y:S01]  /*01e0*/  @!P1 STS [R7], R4 ;  /* 0x0000000407009388 */ /* 0x0003e20000000800 */
[----:B------:R-:W-:Y:S01]  /*01f0*/  BAR.SYNC.DEFER_BLOCKING 0x0 ;  /* 0x0000000000007b1d */ /* 0x000fe20000010000 */
[----:B------:R-:W-:Y:S02]  /*0200*/  ISETP.GT.U32.AND P1, PT, R0, 0x3, PT ;  /* 0x000000030000780c */ /* 0x000fe40003f24070 */
[----:B------:R-:W-:-:S11]  /*0210*/  MOV R0, R8 ;  /* 0x0000000800007202 */ /* 0x000fd60000000f00 */
[----:B-1----:R-:W-:Y:S05]  /*0220*/  @P1 BRA `(.L_x_1) ;  /* 0xfffffffc00d41947 */ /* 0x002fea000383ffff */
.L_x_0:
[----:B------:R-:W-:Y:S05]  /*0230*/  @P0 EXIT ;  /* 0x000000000000094d */ /* 0x000fea0003800000 */
[----:B------:R-:W1:Y:S01]  /*0240*/  S2UR UR5, SR_CgaCtaId ;  /* 0x00000000000579c3 */ /* 0x000e620000008800 */
[----:B------:R-:W-:-:S07]  /*0250*/  UMOV UR4, 0x400 ;  /* 0x0000040000047882 */ /* 0x000fce0000000000 */
[----:B------:R-:W2:Y:S01]  /*0260*/  LDC.64 R2, c[0x0][0x388] ;  /* 0x0000e200ff027b82 */ /* 0x000ea20000000a00 */
[----:B-1----:R-:W-:Y:S01]  /*0270*/  ULEA UR4, UR5, UR4, 0x18 ;  /* 0x0000000405047291 */ /* 0x002fe2000f8ec0ff */
[----:B--2---:R-:W-:-:S08]  /*0280*/  IMAD.WIDE.U32 R2, R6, 0x4, R2 ;  /* 0x0000000406027825 */ /* 0x004fd000078e0002 */
[----:B------:R-:W1:Y:S04]  /*0290*/  LDS R5, [UR4] ;  /* 0x00000004ff057984 */ /* 0x000e680008000800 */
[----:B-1----:R-:W-:Y:S01]  /*02a0*/  STG.E desc[UR6][R2.64], R5 ;  /* 0x0000000502007986 */ /* 0x002fe2000c101906 */
[----:B------:R-:W-:Y:S05]  /*02b0*/  EXIT ;  /* 0x000000000000794d */ /* 0x000fea0003800000 */
.L_x_2:
[----:B------:R-:W-:-:S00]  /*02c0*/  BRA `(.L_x_2) ;  /* 0xfffffffc00fc7947 */ /* 0x000fc0000383ffff */
[----:B------:R-:W-:-:S00]  /*02d0*/  NOP ;  /* 0x0000000000007918 */ /* 0x000fc00000000000 */
        /* <DEDUP_REMOVED lines=10> */
.L_x_3:


//--------------------- .nv.shared._Z9reduce_v4PfS_ --------------------------
	.section	.nv.shared._Z9reduce_v4PfS_,"aw",@nobits
	.sectionflags	@""
	.align	4
.nv.shared._Z9reduce_v4PfS_:
	.zero		1536


//--------------------- .nv.shared.reserved.0     --------------------------
	.section	.nv.shared.reserved.0,"aw",@nobits
	.weak		__nv_reservedSMEM_offset_0_alias
	.size		__nv_reservedSMEM_offset_0_alias, 0, 64
	.other		__nv_reservedSMEM_offset_0_alias,@"STO_CUDA_RESERVED_SHARED STV_DEFAULT"
__nv_reservedSMEM_offset_0_alias:
	.zero		0
	.zero		64


//--------------------- .nv.constant0._Z9reduce_v4PfS_ --------------------------
	.section	.nv.constant0._Z9reduce_v4PfS_,"a",@progbits
	.sectionflags	@""
	.align	4
.nv.constant0._Z9reduce_v4PfS_:
	.zero		912


//--------------------- SYMBOLS --------------------------

	.type		.nv.reservedSmem.offset0,@object
	.size		.nv.reservedSmem.offset0,0x4
	.type		.nv.reservedSmem.cap,@object
	.size		.nv.reservedSmem.cap,0x4
